//
// Generated by NVIDIA NVVM Compiler
//
// Compiler Build ID: CL-36424714
// Cuda compilation tools, release 13.0, V13.0.88
// Based on NVVM 20.0.0
//

.version 9.0
.target sm_100
.address_size 64

	// .globl	_Z9vectorAddPfS_S_i

.visible .entry _Z9vectorAddPfS_S_i(
	.param .u64 .ptr .align 1 _Z9vectorAddPfS_S_i_param_0,
	.param .u64 .ptr .align 1 _Z9vectorAddPfS_S_i_param_1,
	.param .u64 .ptr .align 1 _Z9vectorAddPfS_S_i_param_2,
	.param .u32 _Z9vectorAddPfS_S_i_param_3
)
{
	.reg .pred 	%p<2>;
	.reg .b32 	%r<6>;
	.reg .b32 	%f<4>;
	.reg .b64 	%rd<11>;

	ld.param.u64 	%rd1, [_Z9vectorAddPfS_S_i_param_0];
	ld.param.u64 	%rd2, [_Z9vectorAddPfS_S_i_param_1];
	ld.param.u64 	%rd3, [_Z9vectorAddPfS_S_i_param_2];
	ld.param.u32 	%r2, [_Z9vectorAddPfS_S_i_param_3];
	mov.u32 	%r3, %ntid.x;
	mov.u32 	%r4, %ctaid.x;
	mov.u32 	%r5, %tid.x;
	mad.lo.s32 	%r1, %r3, %r4, %r5;
	setp.ge.s32 	%p1, %r1, %r2;
	@%p1 bra 	$L__BB0_2;
	cvta.to.global.u64 	%rd4, %rd1;
	cvta.to.global.u64 	%rd5, %rd2;
	cvta.to.global.u64 	%rd6, %rd3;
	mul.wide.s32 	%rd7, %r1, 4;
	add.s64 	%rd8, %rd4, %rd7;
	ld.global.f32 	%f1, [%rd8];
	add.s64 	%rd9, %rd5, %rd7;
	ld.global.f32 	%f2, [%rd9];
	add.f32 	%f3, %f1, %f2;
	add.s64 	%rd10, %rd6, %rd7;
	st.global.f32 	[%rd10], %f3;
$L__BB0_2:
	ret;

}
	// .globl	_Z9vectorMulPfS_S_i
.visible .entry _Z9vectorMulPfS_S_i(
	.param .u64 .ptr .align 1 _Z9vectorMulPfS_S_i_param_0,
	.param .u64 .ptr .align 1 _Z9vectorMulPfS_S_i_param_1,
	.param .u64 .ptr .align 1 _Z9vectorMulPfS_S_i_param_2,
	.param .u32 _Z9vectorMulPfS_S_i_param_3
)
{
	.reg .pred 	%p<2>;
	.reg .b32 	%r<6>;
	.reg .b32 	%f<4>;
	.reg .b64 	%rd<11>;

	ld.param.u64 	%rd1, [_Z9vectorMulPfS_S_i_param_0];
	ld.param.u64 	%rd2, [_Z9vectorMulPfS_S_i_param_1];
	ld.param.u64 	%rd3, [_Z9vectorMulPfS_S_i_param_2];
	ld.param.u32 	%r2, [_Z9vectorMulPfS_S_i_param_3];
	mov.u32 	%r3, %ntid.x;
	mov.u32 	%r4, %ctaid.x;
	mov.u32 	%r5, %tid.x;
	mad.lo.s32 	%r1, %r3, %r4, %r5;
	setp.ge.s32 	%p1, %r1, %r2;
	@%p1 bra 	$L__BB1_2;
	cvta.to.global.u64 	%rd4, %rd1;
	cvta.to.global.u64 	%rd5, %rd2;
	cvta.to.global.u64 	%rd6, %rd3;
	mul.wide.s32 	%rd7, %r1, 4;
	add.s64 	%rd8, %rd4, %rd7;
	ld.global.f32 	%f1, [%rd8];
	add.s64 	%rd9, %rd5, %rd7;
	ld.global.f32 	%f2, [%rd9];
	mul.f32 	%f3, %f1, %f2;
	add.s64 	%rd10, %rd6, %rd7;
	st.global.f32 	[%rd10], %f3;
$L__BB1_2:
	ret;

}
	// .globl	_Z5saxpyfPfS_i
.visible .entry _Z5saxpyfPfS_i(
	.param .f32 _Z5saxpyfPfS_i_param_0,
	.param .u64 .ptr .align 1 _Z5saxpyfPfS_i_param_1,
	.param .u64 .ptr .align 1 _Z5saxpyfPfS_i_param_2,
	.param .u32 _Z5saxpyfPfS_i_param_3
)
{
	.reg .pred 	%p<2>;
	.reg .b32 	%r<6>;
	.reg .b32 	%f<5>;
	.reg .b64 	%rd<8>;

	ld.param.f32 	%f1, [_Z5saxpyfPfS_i_param_0];
	ld.param.u64 	%rd1, [_Z5saxpyfPfS_i_param_1];
	ld.param.u64 	%rd2, [_Z5saxpyfPfS_i_param_2];
	ld.param.u32 	%r2, [_Z5saxpyfPfS_i_param_3];
	mov.u32 	%r3, %ntid.x;
	mov.u32 	%r4, %ctaid.x;
	mov.u32 	%r5, %tid.x;
	mad.lo.s32 	%r1, %r3, %r4, %r5;
	setp.ge.s32 	%p1, %r1, %r2;
	@%p1 bra 	$L__BB2_2;
	cvta.to.global.u64 	%rd3, %rd1;
	cvta.to.global.u64 	%rd4, %rd2;
	mul.wide.s32 	%rd5, %r1, 4;
	add.s64 	%rd6, %rd3, %rd5;
	ld.global.f32 	%f2, [%rd6];
	add.s64 	%rd7, %rd4, %rd5;
	ld.global.f32 	%f3, [%rd7];
	fma.rn.f32 	%f4, %f1, %f2, %f3;
	st.global.f32 	[%rd7], %f4;
$L__BB2_2:
	ret;

}


// ===== COMPILED SASS (sm_100) =====

	.target	sm_100

	.elftype	@"ET_EXEC"


//--------------------- .note.nv.tkinfo           --------------------------
	.section	.note.nv.tkinfo,"",@"SHT_NOTE"
	.sectionflags	@"SHF_NOTE_NV_TKINFO"
	.tkinfo
        /*0018*/ 	.word	0x00000002
        /*0030*/ 	.string	""
        /*0030*/ 	.string	"ptxas"
        /*0030*/ 	.string	"Cuda compilation tools, release 13.0, V13.0.88"
        /*0030*/ 	.string	"Build cuda_13.0.r13.0/compiler.36424714_0"
        /*0030*/ 	.string	"-arch sm_100 -m 64 "



//--------------------- .note.nv.cuinfo           --------------------------
	.section	.note.nv.cuinfo,"",@"SHT_NOTE"
	.sectionflags	@"SHF_NOTE_NV_CUINFO"
        /*0018*/ 	.short	0x0002
        /*001a*/ 	.short	0x0064
        /*001c*/ 	.short	0x0082
	.zero		2


//--------------------- .nv.info                  --------------------------
	.section	.nv.info,"",@"SHT_CUDA_INFO"
	.align	4


	//----- nvinfo : EIATTR_REGCOUNT
	.align		4
        /*0000*/ 	.byte	0x04, 0x2f
        /*0002*/ 	.short	(.L_1 - .L_0)
	.align		4
.L_0:
        /*0004*/ 	.word	index@(_Z9vectorAddPfS_S_i)
        /*0008*/ 	.word	0x0000000c


	//----- nvinfo : EIATTR_FRAME_SIZE
	.align		4
.L_1:
        /*000c*/ 	.byte	0x04, 0x11
        /*000e*/ 	.short	(.L_3 - .L_2)
	.align		4
.L_2:
        /*0010*/ 	.word	index@(_Z9vectorAddPfS_S_i)
        /*0014*/ 	.word	0x00000000


	//----- nvinfo : EIATTR_REGCOUNT
	.align		4
.L_3:
        /*0018*/ 	.byte	0x04, 0x2f
        /*001a*/ 	.short	(.L_5 - .L_4)
	.align		4
.L_4:
        /*001c*/ 	.word	index@(_Z9vectorMulPfS_S_i)
        /*0020*/ 	.word	0x0000000c


	//----- nvinfo : EIATTR_FRAME_SIZE
	.align		4
.L_5:
        /*0024*/ 	.byte	0x04, 0x11
        /*0026*/ 	.short	(.L_7 - .L_6)
	.align		4
.L_6:
        /*0028*/ 	.word	index@(_Z9vectorMulPfS_S_i)
        /*002c*/ 	.word	0x00000000


	//----- nvinfo : EIATTR_REGCOUNT
	.align		4
.L_7:
        /*0030*/ 	.byte	0x04, 0x2f
        /*0032*/ 	.short	(.L_9 - .L_8)
	.align		4
.L_8:
        /*0034*/ 	.word	index@(_Z5saxpyfPfS_i)
        /*0038*/ 	.word	0x0000000a


	//----- nvinfo : EIATTR_FRAME_SIZE
	.align		4
.L_9:
        /*003c*/ 	.byte	0x04, 0x11
        /*003e*/ 	.short	(.L_11 - .L_10)
	.align		4
.L_10:
        /*0040*/ 	.word	index@(_Z5saxpyfPfS_i)
        /*0044*/ 	.word	0x00000000


	//----- nvinfo : EIATTR_MIN_STACK_SIZE
	.align		4
.L_11:
        /*0048*/ 	.byte	0x04, 0x12
        /*004a*/ 	.short	(.L_13 - .L_12)
	.align		4
.L_12:
        /*004c*/ 	.word	index@(_Z5saxpyfPfS_i)
        /*0050*/ 	.word	0x00000000


	//----- nvinfo : EIATTR_MIN_STACK_SIZE
	.align		4
.L_13:
        /*0054*/ 	.byte	0x04, 0x12
        /*0056*/ 	.short	(.L_15 - .L_14)
	.align		4
.L_14:
        /*0058*/ 	.word	index@(_Z9vectorMulPfS_S_i)
        /*005c*/ 	.word	0x00000000


	//----- nvinfo : EIATTR_MIN_STACK_SIZE
	.align		4
.L_15:
        /*0060*/ 	.byte	0x04, 0x12
        /*0062*/ 	.short	(.L_17 - .L_16)
	.align		4
.L_16:
        /*0064*/ 	.word	index@(_Z9vectorAddPfS_S_i)
        /*0068*/ 	.word	0x00000000
.L_17:


//--------------------- .nv.compat                --------------------------
	.section	.nv.compat,"",@"SHT_CUDA_COMPAT_INFO"
	.align	4
        /*0000*/ 	.byte	0x02, 0x09, 0x00, 0x00, 0x02, 0x02, 0x01, 0x00, 0x02, 0x05, 0x05, 0x00, 0x03, 0x07, 0x01, 0x01
        /*0010*/ 	.byte	0x02, 0x03, 0x00, 0x00, 0x02, 0x06, 0x01, 0x00, 0x04, 0x0b, 0x08, 0x00, 0x09, 0x00, 0x00, 0x00
        /*0020*/ 	.byte	0x00, 0x00, 0x00, 0x00


//--------------------- .nv.info._Z5saxpyfPfS_i   --------------------------
	.section	.nv.info._Z5saxpyfPfS_i,"",@"SHT_CUDA_INFO"
	.sectionflags	@""
	.align	4


	//----- nvinfo : EIATTR_CUDA_API_VERSION
	.align		4
        /*0000*/ 	.byte	0x04, 0x37
        /*0002*/ 	.short	(.L_19 - .L_18)
.L_18:
        /*0004*/ 	.word	0x00000082


	//----- nvinfo : EIATTR_KPARAM_INFO
	.align		4
.L_19:
        /*0008*/ 	.byte	0x04, 0x17
        /*000a*/ 	.short	(.L_21 - .L_20)
.L_20:
        /*000c*/ 	.word	0x00000000
        /*0010*/ 	.short	0x0003
        /*0012*/ 	.short	0x0018
        /*0014*/ 	.byte	0x00, 0xf0, 0x11, 0x00


	//----- nvinfo : EIATTR_KPARAM_INFO
	.align		4
.L_21:
        /*0018*/ 	.byte	0x04, 0x17
        /*001a*/ 	.short	(.L_23 - .L_22)
.L_22:
        /*001c*/ 	.word	0x00000000
        /*0020*/ 	.short	0x0002
        /*0022*/ 	.short	0x0010
        /*0024*/ 	.byte	0x00, 0xf5, 0x21, 0x00


	//----- nvinfo : EIATTR_KPARAM_INFO
	.align		4
.L_23:
        /*0028*/ 	.byte	0x04, 0x17
        /*002a*/ 	.short	(.L_25 - .L_24)
.L_24:
        /*002c*/ 	.word	0x00000000
        /*0030*/ 	.short	0x0001
        /*0032*/ 	.short	0x0008
        /*0034*/ 	.byte	0x00, 0xf5, 0x21, 0x00


	//----- nvinfo : EIATTR_KPARAM_INFO
	.align		4
.L_25:
        /*0038*/ 	.byte	0x04, 0x17
        /*003a*/ 	.short	(.L_27 - .L_26)
.L_26:
        /*003c*/ 	.word	0x00000000
        /*0040*/ 	.short	0x0000
        /*0042*/ 	.short	0x0000
        /*0044*/ 	.byte	0x00, 0xf0, 0x11, 0x00


	//----- nvinfo : EIATTR_SPARSE_MMA_MASK
	.align		4
.L_27:
        /*0048*/ 	.byte	0x03, 0x50
        /*004a*/ 	.short	0x0000


	//----- nvinfo : EIATTR_MAXREG_COUNT
	.align		4
        /*004c*/ 	.byte	0x03, 0x1b
        /*004e*/ 	.short	0x00ff


	//----- nvinfo : EIATTR_MERCURY_ISA_VERSION
	.align		4
        /*0050*/ 	.byte	0x03, 0x5f
        /*0052*/ 	.short	0x0101


	//----- nvinfo : EIATTR_VRC_CTA_INIT_COUNT
	.align		4
        /*0054*/ 	.byte	0x02, 0x4a
	.zero		1
	.zero		1


	//----- nvinfo : EIATTR_EXIT_INSTR_OFFSETS
	.align		4
        /*0058*/ 	.byte	0x04, 0x1c
        /*005a*/ 	.short	(.L_29 - .L_28)


	//   ....[0]....
.L_28:
        /*005c*/ 	.word	0x00000070


	//   ....[1]....
        /*0060*/ 	.word	0x00000120


	//----- nvinfo : EIATTR_CBANK_PARAM_SIZE
	.align		4
.L_29:
        /*0064*/ 	.byte	0x03, 0x19
        /*0066*/ 	.short	0x001c


	//----- nvinfo : EIATTR_PARAM_CBANK
	.align		4
        /*0068*/ 	.byte	0x04, 0x0a
        /*006a*/ 	.short	(.L_31 - .L_30)
	.align		4
.L_30:
        /*006c*/ 	.word	index@(.nv.constant0._Z5saxpyfPfS_i)
        /*0070*/ 	.short	0x0380
        /*0072*/ 	.short	0x001c


	//----- nvinfo : EIATTR_SW_WAR
	.align		4
.L_31:
        /*0074*/ 	.byte	0x04, 0x36
        /*0076*/ 	.short	(.L_33 - .L_32)
.L_32:
        /*0078*/ 	.word	0x00000008
.L_33:


//--------------------- .nv.info._Z9vectorMulPfS_S_i --------------------------
	.section	.nv.info._Z9vectorMulPfS_S_i,"",@"SHT_CUDA_INFO"
	.sectionflags	@""
	.align	4


	//----- nvinfo : EIATTR_CUDA_API_VERSION
	.align		4
        /*0000*/ 	.byte	0x04, 0x37
        /*0002*/ 	.short	(.L_35 - .L_34)
.L_34:
        /*0004*/ 	.word	0x00000082


	//----- nvinfo : EIATTR_KPARAM_INFO
	.align		4
.L_35:
        /*0008*/ 	.byte	0x04, 0x17
        /*000a*/ 	.short	(.L_37 - .L_36)
.L_36:
        /*000c*/ 	.word	0x00000000
        /*0010*/ 	.short	0x0003
        /*0012*/ 	.short	0x0018
        /*0014*/ 	.byte	0x00, 0xf0, 0x11, 0x00


	//----- nvinfo : EIATTR_KPARAM_INFO
	.align		4
.L_37:
        /*0018*/ 	.byte	0x04, 0x17
        /*001a*/ 	.short	(.L_39 - .L_38)
.L_38:
        /*001c*/ 	.word	0x00000000
        /*0020*/ 	.short	0x0002
        /*0022*/ 	.short	0x0010
        /*0024*/ 	.byte	0x00, 0xf5, 0x21, 0x00


	//----- nvinfo : EIATTR_KPARAM_INFO
	.align		4
.L_39:
        /*0028*/ 	.byte	0x04, 0x17
        /*002a*/ 	.short	(.L_41 - .L_40)
.L_40:
        /*002c*/ 	.word	0x00000000
        /*0030*/ 	.short	0x0001
        /*0032*/ 	.short	0x0008
        /*0034*/ 	.byte	0x00, 0xf5, 0x21, 0x00


	//----- nvinfo : EIATTR_KPARAM_INFO
	.align		4
.L_41:
        /*0038*/ 	.byte	0x04, 0x17
        /*003a*/ 	.short	(.L_43 - .L_42)
.L_42:
        /*003c*/ 	.word	0x00000000
        /*0040*/ 	.short	0x0000
        /*0042*/ 	.short	0x0000
        /*0044*/ 	.byte	0x00, 0xf5, 0x21, 0x00


	//----- nvinfo : EIATTR_SPARSE_MMA_MASK
	.align		4
.L_43:
        /*0048*/ 	.byte	0x03, 0x50
        /*004a*/ 	.short	0x0000


	//----- nvinfo : EIATTR_MAXREG_COUNT
	.align		4
        /*004c*/ 	.byte	0x03, 0x1b
        /*004e*/ 	.short	0x00ff


	//----- nvinfo : EIATTR_MERCURY_ISA_VERSION
	.align		4
        /*0050*/ 	.byte	0x03, 0x5f
        /*0052*/ 	.short	0x0101


	//----- nvinfo : EIATTR_VRC_CTA_INIT_COUNT
	.align		4
        /*0054*/ 	.byte	0x02, 0x4a
	.zero		1
	.zero		1


	//----- nvinfo : EIATTR_EXIT_INSTR_OFFSETS
	.align		4
        /*0058*/ 	.byte	0x04, 0x1c
        /*005a*/ 	.short	(.L_45 - .L_44)


	//   ....[0]....
.L_44:
        /*005c*/ 	.word	0x00000070


	//   ....[1]....
        /*0060*/ 	.word	0x00000130


	//----- nvinfo : EIATTR_CBANK_PARAM_SIZE
	.align		4
.L_45:
        /*0064*/ 	.byte	0x03, 0x19
        /*0066*/ 	.short	0x001c


	//----- nvinfo : EIATTR_PARAM_CBANK
	.align		4
        /*0068*/ 	.byte	0x04, 0x0a
        /*006a*/ 	.short	(.L_47 - .L_46)
	.align		4
.L_46:
        /*006c*/ 	.word	index@(.nv.constant0._Z9vectorMulPfS_S_i)
        /*0070*/ 	.short	0x0380
        /*0072*/ 	.short	0x001c


	//----- nvinfo : EIATTR_SW_WAR
	.align		4
.L_47:
        /*0074*/ 	.byte	0x04, 0x36
        /*0076*/ 	.short	(.L_49 - .L_48)
.L_48:
        /*0078*/ 	.word	0x00000008
.L_49:


//--------------------- .nv.info._Z9vectorAddPfS_S_i --------------------------
	.section	.nv.info._Z9vectorAddPfS_S_i,"",@"SHT_CUDA_INFO"
	.sectionflags	@""
	.align	4


	//----- nvinfo : EIATTR_CUDA_API_VERSION
	.align		4
        /*0000*/ 	.byte	0x04, 0x37
        /*0002*/ 	.short	(.L_51 - .L_50)
.L_50:
        /*0004*/ 	.word	0x00000082


	//----- nvinfo : EIATTR_KPARAM_INFO
	.align		4
.L_51:
        /*0008*/ 	.byte	0x04, 0x17
        /*000a*/ 	.short	(.L_53 - .L_52)
.L_52:
        /*000c*/ 	.word	0x00000000
        /*0010*/ 	.short	0x0003
        /*0012*/ 	.short	0x0018
        /*0014*/ 	.byte	0x00, 0xf0, 0x11, 0x00


	//----- nvinfo : EIATTR_KPARAM_INFO
	.align		4
.L_53:
        /*0018*/ 	.byte	0x04, 0x17
        /*001a*/ 	.short	(.L_55 - .L_54)
.L_54:
        /*001c*/ 	.word	0x00000000
        /*0020*/ 	.short	0x0002
        /*0022*/ 	.short	0x0010
        /*0024*/ 	.byte	0x00, 0xf5, 0x21, 0x00


	//----- nvinfo : EIATTR_KPARAM_INFO
	.align		4
.L_55:
        /*0028*/ 	.byte	0x04, 0x17
        /*002a*/ 	.short	(.L_57 - .L_56)
.L_56:
        /*002c*/ 	.word	0x00000000
        /*0030*/ 	.short	0x0001
        /*0032*/ 	.short	0x0008
        /*0034*/ 	.byte	0x00, 0xf5, 0x21, 0x00


	//----- nvinfo : EIATTR_KPARAM_INFO
	.align		4
.L_57:
        /*0038*/ 	.byte	0x04, 0x17
        /*003a*/ 	.short	(.L_59 - .L_58)
.L_58:
        /*003c*/ 	.word	0x00000000
        /*0040*/ 	.short	0x0000
        /*0042*/ 	.short	0x0000
        /*0044*/ 	.byte	0x00, 0xf5, 0x21, 0x00


	//----- nvinfo : EIATTR_SPARSE_MMA_MASK
	.align		4
.L_59:
        /*0048*/ 	.byte	0x03, 0x50
        /*004a*/ 	.short	0x0000


	//----- nvinfo : EIATTR_MAXREG_COUNT
	.align		4
        /*004c*/ 	.byte	0x03, 0x1b
        /*004e*/ 	.short	0x00ff


	//----- nvinfo : EIATTR_MERCURY_ISA_VERSION
	.align		4
        /*0050*/ 	.byte	0x03, 0x5f
        /*0052*/ 	.short	0x0101


	//----- nvinfo : EIATTR_VRC_CTA_INIT_COUNT
	.align		4
        /*0054*/ 	.byte	0x02, 0x4a
	.zero		1
	.zero		1


	//----- nvinfo : EIATTR_EXIT_INSTR_OFFSETS
	.align		4
        /*0058*/ 	.byte	0x04, 0x1c
        /*005a*/ 	.short	(.L_61 - .L_60)


	//   ....[0]....
.L_60:
        /*005c*/ 	.word	0x00000070


	//   ....[1]....
        /*0060*/ 	.word	0x00000130


	//----- nvinfo : EIATTR_CBANK_PARAM_SIZE
	.align		4
.L_61:
        /*0064*/ 	.byte	0x03, 0x19
        /*0066*/ 	.short	0x001c


	//----- nvinfo : EIATTR_PARAM_CBANK
	.align		4
        /*0068*/ 	.byte	0x04, 0x0a
        /*006a*/ 	.short	(.L_63 - .L_62)
	.align		4
.L_62:
        /*006c*/ 	.word	index@(.nv.constant0._Z9vectorAddPfS_S_i)
        /*0070*/ 	.short	0x0380
        /*0072*/ 	.short	0x001c


	//----- nvinfo : EIATTR_SW_WAR
	.align		4
.L_63:
        /*0074*/ 	.byte	0x04, 0x36
        /*0076*/ 	.short	(.L_65 - .L_64)
.L_64:
        /*0078*/ 	.word	0x00000008
.L_65:


//--------------------- .nv.callgraph             --------------------------
	.section	.nv.callgraph,"",@"SHT_CUDA_CALLGRAPH"
	.align	4
	.sectionentsize	8
	.align		4
        /*0000*/ 	.word	0x00000000
	.align		4
        /*0004*/ 	.word	0xffffffff
	.align		4
        /*0008*/ 	.word	0x00000000
	.align		4
        /*000c*/ 	.word	0xfffffffe
	.align		4
        /*0010*/ 	.word	0x00000000
	.align		4
        /*0014*/ 	.word	0xfffffffd
	.align		4
        /*0018*/ 	.word	0x00000000
	.align		4
        /*001c*/ 	.word	0xfffffffc


//--------------------- .text._Z5saxpyfPfS_i      --------------------------
	.section	.text._Z5saxpyfPfS_i,"ax",@progbits
	.align	128
        .global         _Z5saxpyfPfS_i
        .type           _Z5saxpyfPfS_i,@function
        .size           _Z5saxpyfPfS_i,(.L_x_3 - _Z5saxpyfPfS_i)
        .other          _Z5saxpyfPfS_i,@"STO_CUDA_ENTRY STV_DEFAULT"
_Z5saxpyfPfS_i:
.text._Z5saxpyfPfS_i:
[----:B------:R-:W-:Y:S01]  /*0000*/  LDC R1, c[0x0][0x37c] ;  /* 0x0000df00ff017b82 */ /* 0x000fe20000000800 */
[----:B------:R-:W0:Y:S01]  /*0010*/  S2R R7, SR_CTAID.X ;  /* 0x0000000000077919 */ /* 0x000e220000002500 */
[----:B------:R-:W0:Y:S01]  /*0020*/  LDCU UR4, c[0x0][0x360] ;  /* 0x00006c00ff0477ac */ /* 0x000e220008000800 */
[----:B------:R-:W0:Y:S01]  /*0030*/  S2R R0, SR_TID.X ;  /* 0x0000000000007919 */ /* 0x000e220000002100 */
[----:B------:R-:W1:Y:S01]  /*0040*/  LDCU UR5, c[0x0][0x398] ;  /* 0x00007300ff0577ac */ /* 0x000e620008000800 */
[----:B0-----:R-:W-:-:S05]  /*0050*/  IMAD R7, R7, UR4, R0 ;  /* 0x0000000407077c24 */ /* 0x001fca000f8e0200 */
[----:B-1----:R-:W-:-:S13]  /*0060*/  ISETP.GE.AND P0, PT, R7, UR5, PT ;  /* 0x0000000507007c0c */ /* 0x002fda000bf06270 */
[----:B------:R-:W-:Y:S05]  /*0070*/  @P0 EXIT ;  /* 0x000000000000094d */ /* 0x000fea0003800000 */
[----:B------:R-:W0:Y:S01]  /*0080*/  LDC.64 R2, c[0x0][0x388] ;  /* 0x0000e200ff027b82 */ /* 0x000e220000000a00 */
[----:B------:R-:W1:Y:S01]  /*0090*/  LDCU.64 UR4, c[0x0][0x358] ;  /* 0x00006b00ff0477ac */ /* 0x000e620008000a00 */
[----:B------:R-:W2:Y:S06]  /*00a0*/  LDCU UR6, c[0x0][0x380] ;  /* 0x00007000ff0677ac */ /* 0x000eac0008000800 */
[----:B------:R-:W3:Y:S01]  /*00b0*/  LDC.64 R4, c[0x0][0x390] ;  /* 0x0000e400ff047b82 */ /* 0x000ee20000000a00 */
[----:B0-----:R-:W-:-:S06]  /*00c0*/  IMAD.WIDE R2, R7, 0x4, R2 ;  /* 0x0000000407027825 */ /* 0x001fcc00078e0202 */
[----:B-1----:R-:W2:Y:S01]  /*00d0*/  LDG.E R2, desc[UR4][R2.64] ;  /* 0x0000000402027981 */ /* 0x002ea2000c1e1900 */
[----:B---3--:R-:W-:-:S05]  /*00e0*/  IMAD.WIDE R4, R7, 0x4, R4 ;  /* 0x0000000407047825 */ /* 0x008fca00078e0204 */
[----:B------:R-:W2:Y:S02]  /*00f0*/  LDG.E R7, desc[UR4][R4.64] ;  /* 0x0000000404077981 */ /* 0x000ea4000c1e1900 */
[----:B--2---:R-:W-:-:S05]  /*0100*/  FFMA R7, R2, UR6, R7 ;  /* 0x0000000602077c23 */ /* 0x004fca0008000007 */
[----:B------:R-:W-:Y:S01]  /*0110*/  STG.E desc[UR4][R4.64], R7 ;  /* 0x0000000704007986 */ /* 0x000fe2000c101904 */
[----:B------:R-:W-:Y:S05]  /*0120*/  EXIT ;  /* 0x000000000000794d */ /* 0x000fea0003800000 */
.L_x_0:
[----:B------:R-:W-:-:S00]  /*0130*/  BRA `(.L_x_0) ;  /* 0xfffffffc00fc7947 */ /* 0x000fc0000383ffff */
[----:B------:R-:W-:-:S00]  /*0140*/  NOP ;  /* 0x0000000000007918 */ /* 0x000fc00000000000 */
        /* <DEDUP_REMOVED lines=11> */
.L_x_3:


//--------------------- .text._Z9vectorMulPfS_S_i --------------------------
	.section	.text._Z9vectorMulPfS_S_i,"ax",@progbits
	.align	128
        .global         _Z9vectorMulPfS_S_i
        .type           _Z9vectorMulPfS_S_i,@function
        .size           _Z9vectorMulPfS_S_i,(.L_x_4 - _Z9vectorMulPfS_S_i)
        .other          _Z9vectorMulPfS_S_i,@"STO_CUDA_ENTRY STV_DEFAULT"
_Z9vectorMulPfS_S_i:
.text._Z9vectorMulPfS_S_i:
        /* <DEDUP_REMOVED lines=9> */
[----:B------:R-:W1:Y:S07]  /*0090*/  LDCU.64 UR4, c[0x0][0x358] ;  /* 0x00006b00ff0477ac */ /* 0x000e6e0008000a00 */
[----:B------:R-:W2:Y:S08]  /*00a0*/  LDC.64 R4, c[0x0][0x388] ;  /* 0x0000e200ff047b82 */ /* 0x000eb00000000a00 */
[----:B------:R-:W3:Y:S01]  /*00b0*/  LDC.64 R6, c[0x0][0x390] ;  /* 0x0000e400ff067b82 */ /* 0x000ee20000000a00 */
[----:B0-----:R-:W-:-:S06]  /*00c0*/  IMAD.WIDE R2, R9, 0x4, R2 ;  /* 0x0000000409027825 */ /* 0x001fcc00078e0202 */
[----:B-1----:R-:W4:Y:S01]  /*00d0*/  LDG.E R2, desc[UR4][R2.64] ;  /* 0x0000000402027981 */ /* 0x002f22000c1e1900 */
[----:B--2---:R-:W-:-:S06]  /*00e0*/  IMAD.WIDE R4, R9, 0x4, R4 ;  /* 0x0000000409047825 */ /* 0x004fcc00078e0204 */
[----:B------:R-:W4:Y:S01]  /*00f0*/  LDG.E R5, desc[UR4][R4.64] ;  /* 0x0000000404057981 */ /* 0x000f22000c1e1900 */
[----:B---3--:R-:W-:-:S04]  /*0100*/  IMAD.WIDE R6, R9, 0x4, R6 ;  /* 0x0000000409067825 */ /* 0x008fc800078e0206 */
[----:B----4-:R-:W-:-:S05]  /*0110*/  FMUL R9, R2, R5 ;  /* 0x0000000502097220 */ /* 0x010fca0000400000 */
[----:B------:R-:W-:Y:S01]  /*0120*/  STG.E desc[UR4][R6.64], R9 ;  /* 0x0000000906007986 */ /* 0x000fe2000c101904 */
[----:B------:R-:W-:Y:S05]  /*0130*/  EXIT ;  /* 0x000000000000794d */ /* 0x000fea0003800000 */
.L_x_1:
        /* <DEDUP_REMOVED lines=12> */
.L_x_4:


//--------------------- .text._Z9vectorAddPfS_S_i --------------------------
	.section	.text._Z9vectorAddPfS_S_i,"ax",@progbits
	.align	128
        .global         _Z9vectorAddPfS_S_i
        .type           _Z9vectorAddPfS_S_i,@function
        .size           _Z9vectorAddPfS_S_i,(.L_x_5 - _Z9vectorAddPfS_S_i)
        .other          _Z9vectorAddPfS_S_i,@"STO_CUDA_ENTRY STV_DEFAULT"
_Z9vectorAddPfS_S_i:
.text._Z9vectorAddPfS_S_i:
        /* <DEDUP_REMOVED lines=17> */
[----:B----4-:R-:W-:-:S05]  /*0110*/  FADD R9, R2, R5 ;  /* 0x0000000502097221 */ /* 0x010fca0000000000 */
[----:B------:R-:W-:Y:S01]  /*0120*/  STG.E desc[UR4][R6.64], R9 ;  /* 0x0000000906007986 */ /* 0x000fe2000c101904 */
[----:B------:R-:W-:Y:S05]  /*0130*/  EXIT ;  /* 0x000000000000794d */ /* 0x000fea0003800000 */
.L_x_2:
        /* <DEDUP_REMOVED lines=12> */
.L_x_5:


//--------------------- .nv.shared.reserved.0     --------------------------
	.section	.nv.shared.reserved.0,"aw",@nobits
	.weak		__nv_reservedSMEM_offset_0_alias
	.size		__nv_reservedSMEM_offset_0_alias, 0, 64
	.other		__nv_reservedSMEM_offset_0_alias,@"STO_CUDA_RESERVED_SHARED STV_DEFAULT"
__nv_reservedSMEM_offset_0_alias:
	.zero		0
	.zero		64


//--------------------- .nv.constant0._Z5saxpyfPfS_i --------------------------
	.section	.nv.constant0._Z5saxpyfPfS_i,"a",@progbits
	.sectionflags	@""
	.align	4
.nv.constant0._Z5saxpyfPfS_i:
	.zero		924


//--------------------- .nv.constant0._Z9vectorMulPfS_S_i --------------------------
	.section	.nv.constant0._Z9vectorMulPfS_S_i,"a",@progbits
	.sectionflags	@""
	.align	4
.nv.constant0._Z9vectorMulPfS_S_i:
	.zero		924


//--------------------- .nv.constant0._Z9vectorAddPfS_S_i --------------------------
	.section	.nv.constant0._Z9vectorAddPfS_S_i,"a",@progbits
	.sectionflags	@""
	.align	4
.nv.constant0._Z9vectorAddPfS_S_i:
	.zero		924


//--------------------- SYMBOLS --------------------------

	.type		.nv.reservedSmem.offset0,@object
	.size		.nv.reservedSmem.offset0,0x4
